//
// Generated by NVIDIA NVVM Compiler
//
// Compiler Build ID: CL-36424714
// Cuda compilation tools, release 13.0, V13.0.88
// Based on NVVM 20.0.0
//

.version 9.0
.target sm_100
.address_size 64

	// .globl	_Z15reduceSumKernelPfS_i
.extern .shared .align 16 .b8 sdata[];

.visible .entry _Z15reduceSumKernelPfS_i(
	.param .u64 .ptr .align 1 _Z15reduceSumKernelPfS_i_param_0,
	.param .u64 .ptr .align 1 _Z15reduceSumKernelPfS_i_param_1,
	.param .u32 _Z15reduceSumKernelPfS_i_param_2
)
{
	.reg .pred 	%p<6>;
	.reg .b32 	%r<14>;
	.reg .b32 	%f<9>;
	.reg .b64 	%rd<9>;

	ld.param.u64 	%rd1, [_Z15reduceSumKernelPfS_i_param_0];
	ld.param.u64 	%rd2, [_Z15reduceSumKernelPfS_i_param_1];
	ld.param.u32 	%r8, [_Z15reduceSumKernelPfS_i_param_2];
	mov.u32 	%r1, %tid.x;
	mov.u32 	%r2, %ctaid.x;
	mov.u32 	%r13, %ntid.x;
	mad.lo.s32 	%r4, %r2, %r13, %r1;
	setp.ge.s32 	%p1, %r4, %r8;
	mov.f32 	%f8, 0f00000000;
	@%p1 bra 	$L__BB0_2;
	cvta.to.global.u64 	%rd3, %rd1;
	mul.wide.s32 	%rd4, %r4, 4;
	add.s64 	%rd5, %rd3, %rd4;
	ld.global.f32 	%f8, [%rd5];
$L__BB0_2:
	shl.b32 	%r9, %r1, 2;
	mov.u32 	%r10, sdata;
	add.s32 	%r5, %r10, %r9;
	st.shared.f32 	[%r5], %f8;
	bar.sync 	0;
	setp.lt.u32 	%p2, %r13, 2;
	@%p2 bra 	$L__BB0_6;
$L__BB0_3:
	shr.u32 	%r7, %r13, 1;
	setp.ge.u32 	%p3, %r1, %r7;
	@%p3 bra 	$L__BB0_5;
	shl.b32 	%r11, %r7, 2;
	add.s32 	%r12, %r5, %r11;
	ld.shared.f32 	%f4, [%r12];
	ld.shared.f32 	%f5, [%r5];
	add.f32 	%f6, %f4, %f5;
	st.shared.f32 	[%r5], %f6;
$L__BB0_5:
	bar.sync 	0;
	setp.gt.u32 	%p4, %r13, 3;
	mov.u32 	%r13, %r7;
	@%p4 bra 	$L__BB0_3;
$L__BB0_6:
	setp.ne.s32 	%p5, %r1, 0;
	@%p5 bra 	$L__BB0_8;
	ld.shared.f32 	%f7, [sdata];
	cvta.to.global.u64 	%rd6, %rd2;
	mul.wide.u32 	%rd7, %r2, 4;
	add.s64 	%rd8, %rd6, %rd7;
	st.global.f32 	[%rd8], %f7;
$L__BB0_8:
	ret;

}


// ===== COMPILED SASS (sm_100) =====

	.target	sm_100

	.elftype	@"ET_EXEC"


//--------------------- .note.nv.tkinfo           --------------------------
	.section	.note.nv.tkinfo,"",@"SHT_NOTE"
	.sectionflags	@"SHF_NOTE_NV_TKINFO"
	.tkinfo
        /*0018*/ 	.word	0x00000002
        /*0030*/ 	.string	""
        /*0030*/ 	.string	"ptxas"
        /*0030*/ 	.string	"Cuda compilation tools, release 13.0, V13.0.88"
        /*0030*/ 	.string	"Build cuda_13.0.r13.0/compiler.36424714_0"
        /*0030*/ 	.string	"-arch sm_100 -m 64 "



//--------------------- .note.nv.cuinfo           --------------------------
	.section	.note.nv.cuinfo,"",@"SHT_NOTE"
	.sectionflags	@"SHF_NOTE_NV_CUINFO"
        /*0018*/ 	.short	0x0002
        /*001a*/ 	.short	0x0064
        /*001c*/ 	.short	0x0082
	.zero		2


//--------------------- .nv.info                  --------------------------
	.section	.nv.info,"",@"SHT_CUDA_INFO"
	.align	4


	//----- nvinfo : EIATTR_REGCOUNT
	.align		4
        /*0000*/ 	.byte	0x04, 0x2f
        /*0002*/ 	.short	(.L_1 - .L_0)
	.align		4
.L_0:
        /*0004*/ 	.word	index@(_Z15reduceSumKernelPfS_i)
        /*0008*/ 	.word	0x0000000b


	//----- nvinfo : EIATTR_FRAME_SIZE
	.align		4
.L_1:
        /*000c*/ 	.byte	0x04, 0x11
        /*000e*/ 	.short	(.L_3 - .L_2)
	.align		4
.L_2:
        /*0010*/ 	.word	index@(_Z15reduceSumKernelPfS_i)
        /*0014*/ 	.word	0x00000000


	//----- nvinfo : EIATTR_MIN_STACK_SIZE
	.align		4
.L_3:
        /*0018*/ 	.byte	0x04, 0x12
        /*001a*/ 	.short	(.L_5 - .L_4)
	.align		4
.L_4:
        /*001c*/ 	.word	index@(_Z15reduceSumKernelPfS_i)
        /*0020*/ 	.word	0x00000000
.L_5:


//--------------------- .nv.compat                --------------------------
	.section	.nv.compat,"",@"SHT_CUDA_COMPAT_INFO"
	.align	4
        /*0000*/ 	.byte	0x02, 0x09, 0x00, 0x00, 0x02, 0x02, 0x01, 0x00, 0x02, 0x05, 0x05, 0x00, 0x03, 0x07, 0x01, 0x01
        /*0010*/ 	.byte	0x02, 0x03, 0x00, 0x00, 0x02, 0x06, 0x01, 0x00, 0x04, 0x0b, 0x08, 0x00, 0x09, 0x00, 0x00, 0x00
        /*0020*/ 	.byte	0x00, 0x00, 0x00, 0x00


//--------------------- .nv.info._Z15reduceSumKernelPfS_i --------------------------
	.section	.nv.info._Z15reduceSumKernelPfS_i,"",@"SHT_CUDA_INFO"
	.sectionflags	@""
	.align	4


	//----- nvinfo : EIATTR_CUDA_API_VERSION
	.align		4
        /*0000*/ 	.byte	0x04, 0x37
        /*0002*/ 	.short	(.L_7 - .L_6)
.L_6:
        /*0004*/ 	.word	0x00000082


	//----- nvinfo : EIATTR_KPARAM_INFO
	.align		4
.L_7:
        /*0008*/ 	.byte	0x04, 0x17
        /*000a*/ 	.short	(.L_9 - .L_8)
.L_8:
        /*000c*/ 	.word	0x00000000
        /*0010*/ 	.short	0x0002
        /*0012*/ 	.short	0x0010
        /*0014*/ 	.byte	0x00, 0xf0, 0x11, 0x00


	//----- nvinfo : EIATTR_KPARAM_INFO
	.align		4
.L_9:
        /*0018*/ 	.byte	0x04, 0x17
        /*001a*/ 	.short	(.L_11 - .L_10)
.L_10:
        /*001c*/ 	.word	0x00000000
        /*0020*/ 	.short	0x0001
        /*0022*/ 	.short	0x0008
        /*0024*/ 	.byte	0x00, 0xf5, 0x21, 0x00


	//----- nvinfo : EIATTR_KPARAM_INFO
	.align		4
.L_11:
        /*0028*/ 	.byte	0x04, 0x17
        /*002a*/ 	.short	(.L_13 - .L_12)
.L_12:
        /*002c*/ 	.word	0x00000000
        /*0030*/ 	.short	0x0000
        /*0032*/ 	.short	0x0000
        /*0034*/ 	.byte	0x00, 0xf5, 0x21, 0x00


	//----- nvinfo : EIATTR_SPARSE_MMA_MASK
	.align		4
.L_13:
        /*0038*/ 	.byte	0x03, 0x50
        /*003a*/ 	.short	0x0000


	//----- nvinfo : EIATTR_MAXREG_COUNT
	.align		4
        /*003c*/ 	.byte	0x03, 0x1b
        /*003e*/ 	.short	0x00ff


	//----- nvinfo : EIATTR_NUM_BARRIERS
	.align		4
        /*0040*/ 	.byte	0x02, 0x4c
        /*0042*/ 	.byte	0x01
	.zero		1


	//----- nvinfo : EIATTR_MERCURY_ISA_VERSION
	.align		4
        /*0044*/ 	.byte	0x03, 0x5f
        /*0046*/ 	.short	0x0101


	//----- nvinfo : EIATTR_VRC_CTA_INIT_COUNT
	.align		4
        /*0048*/ 	.byte	0x02, 0x4a
	.zero		1
	.zero		1


	//----- nvinfo : EIATTR_EXIT_INSTR_OFFSETS
	.align		4
        /*004c*/ 	.byte	0x04, 0x1c
        /*004e*/ 	.short	(.L_15 - .L_14)


	//   ....[0]....
.L_14:
        /*0050*/ 	.word	0x00000210


	//   ....[1]....
        /*0054*/ 	.word	0x00000290


	//----- nvinfo : EIATTR_CBANK_PARAM_SIZE
	.align		4
.L_15:
        /*0058*/ 	.byte	0x03, 0x19
        /*005a*/ 	.short	0x0014


	//----- nvinfo : EIATTR_PARAM_CBANK
	.align		4
        /*005c*/ 	.byte	0x04, 0x0a
        /*005e*/ 	.short	(.L_17 - .L_16)
	.align		4
.L_16:
        /*0060*/ 	.word	index@(.nv.constant0._Z15reduceSumKernelPfS_i)
        /*0064*/ 	.short	0x0380
        /*0066*/ 	.short	0x0014


	//----- nvinfo : EIATTR_SW_WAR
	.align		4
.L_17:
        /*0068*/ 	.byte	0x04, 0x36
        /*006a*/ 	.short	(.L_19 - .L_18)
.L_18:
        /*006c*/ 	.word	0x00000008
.L_19:


//--------------------- .nv.callgraph             --------------------------
	.section	.nv.callgraph,"",@"SHT_CUDA_CALLGRAPH"
	.align	4
	.sectionentsize	8
	.align		4
        /*0000*/ 	.word	0x00000000
	.align		4
        /*0004*/ 	.word	0xffffffff
	.align		4
        /*0008*/ 	.word	0x00000000
	.align		4
        /*000c*/ 	.word	0xfffffffe
	.align		4
        /*0010*/ 	.word	0x00000000
	.align		4
        /*0014*/ 	.word	0xfffffffd
	.align		4
        /*0018*/ 	.word	0x00000000
	.align		4
        /*001c*/ 	.word	0xfffffffc


//--------------------- .text._Z15reduceSumKernelPfS_i --------------------------
	.section	.text._Z15reduceSumKernelPfS_i,"ax",@progbits
	.align	128
        .global         _Z15reduceSumKernelPfS_i
        .type           _Z15reduceSumKernelPfS_i,@function
        .size           _Z15reduceSumKernelPfS_i,(.L_x_3 - _Z15reduceSumKernelPfS_i)
        .other          _Z15reduceSumKernelPfS_i,@"STO_CUDA_ENTRY STV_DEFAULT"
_Z15reduceSumKernelPfS_i:
.text._Z15reduceSumKernelPfS_i:
[----:B------:R-:W-:Y:S01]  /*0000*/  LDC R1, c[0x0][0x37c] ;  /* 0x0000df00ff017b82 */ /* 0x000fe20000000800 */
[----:B------:R-:W0:Y:S01]  /*0010*/  S2R R6, SR_TID.X ;  /* 0x0000000000067919 */ /* 0x000e220000002100 */
[----:B------:R-:W0:Y:S01]  /*0020*/  LDCU UR8, c[0x0][0x360] ;  /* 0x00006c00ff0877ac */ /* 0x000e220008000800 */
[----:B------:R-:W-:Y:S01]  /*0030*/  IMAD.MOV.U32 R4, RZ, RZ, RZ ;  /* 0x000000ffff047224 */ /* 0x000fe200078e00ff */
[----:B------:R-:W0:Y:S01]  /*0040*/  S2R R7, SR_CTAID.X ;  /* 0x0000000000077919 */ /* 0x000e220000002500 */
[----:B------:R-:W1:Y:S01]  /*0050*/  LDCU UR4, c[0x0][0x390] ;  /* 0x00007200ff0477ac */ /* 0x000e620008000800 */
[----:B------:R-:W2:Y:S01]  /*0060*/  LDCU.64 UR6, c[0x0][0x358] ;  /* 0x00006b00ff0677ac */ /* 0x000ea20008000a00 */
[----:B0-----:R-:W-:-:S05]  /*0070*/  IMAD R5, R7, UR8, R6 ;  /* 0x0000000807057c24 */ /* 0x001fca000f8e0206 */
[----:B-1----:R-:W-:-:S13]  /*0080*/  ISETP.GE.AND P0, PT, R5, UR4, PT ;  /* 0x0000000405007c0c */ /* 0x002fda000bf06270 */
[----:B------:R-:W0:Y:S02]  /*0090*/  @!P0 LDC.64 R2, c[0x0][0x380] ;  /* 0x0000e000ff028b82 */ /* 0x000e240000000a00 */
[----:B0-----:R-:W-:-:S05]  /*00a0*/  @!P0 IMAD.WIDE R2, R5, 0x4, R2 ;  /* 0x0000000405028825 */ /* 0x001fca00078e0202 */
[----:B--2---:R-:W2:Y:S01]  /*00b0*/  @!P0 LDG.E R4, desc[UR6][R2.64] ;  /* 0x0000000602048981 */ /* 0x004ea2000c1e1900 */
[----:B------:R-:W0:Y:S01]  /*00c0*/  S2UR UR5, SR_CgaCtaId ;  /* 0x00000000000579c3 */ /* 0x000e220000008800 */
[----:B------:R-:W-:Y:S01]  /*00d0*/  IMAD.U32 R0, RZ, RZ, UR8 ;  /* 0x00000008ff007e24 */ /* 0x000fe2000f8e00ff */
[----:B------:R-:W-:Y:S01]  /*00e0*/  UMOV UR4, 0x400 ;  /* 0x0000040000047882 */ /* 0x000fe20000000000 */
[----:B------:R-:W-:-:S03]  /*00f0*/  ISETP.NE.AND P0, PT, R6, RZ, PT ;  /* 0x000000ff0600720c */ /* 0x000fc60003f05270 */
[----:B------:R-:W-:Y:S01]  /*0100*/  ISETP.GE.U32.AND P1, PT, R0, 0x2, PT ;  /* 0x000000020000780c */ /* 0x000fe20003f26070 */
[----:B0-----:R-:W-:-:S06]  /*0110*/  ULEA UR4, UR5, UR4, 0x18 ;  /* 0x0000000405047291 */ /* 0x001fcc000f8ec0ff */
[----:B------:R-:W-:-:S05]  /*0120*/  LEA R5, R6, UR4, 0x2 ;  /* 0x0000000406057c11 */ /* 0x000fca000f8e10ff */
[----:B--2---:R0:W-:Y:S01]  /*0130*/  STS [R5], R4 ;  /* 0x0000000405007388 */ /* 0x0041e20000000800 */
[----:B------:R-:W-:Y:S06]  /*0140*/  BAR.SYNC.DEFER_BLOCKING 0x0 ;  /* 0x0000000000007b1d */ /* 0x000fec0000010000 */
[----:B------:R-:W-:Y:S05]  /*0150*/  @!P1 BRA `(.L_x_0) ;  /* 0x00000000002c9947 */ /* 0x000fea0003800000 */
.L_x_1:
[----:B------:R-:W-:-:S04]  /*0160*/  SHF.R.U32.HI R8, RZ, 0x1, R0 ;  /* 0x00000001ff087819 */ /* 0x000fc80000011600 */
[----:B------:R-:W-:-:S13]  /*0170*/  ISETP.GE.U32.AND P1, PT, R6, R8, PT ;  /* 0x000000080600720c */ /* 0x000fda0003f26070 */
[----:B------:R-:W-:Y:S01]  /*0180*/  @!P1 LEA R2, R8, R5, 0x2 ;  /* 0x0000000508029211 */ /* 0x000fe200078e10ff */
[----:B------:R-:W-:Y:S05]  /*0190*/  @!P1 LDS R3, [R5] ;  /* 0x0000000005039984 */ /* 0x000fea0000000800 */
[----:B------:R-:W0:Y:S02]  /*01a0*/  @!P1 LDS R2, [R2] ;  /* 0x0000000002029984 */ /* 0x000e240000000800 */
[----:B0-----:R-:W-:-:S05]  /*01b0*/  @!P1 FADD R4, R2, R3 ;  /* 0x0000000302049221 */ /* 0x001fca0000000000 */
[----:B------:R1:W-:Y:S01]  /*01c0*/  @!P1 STS [R5], R4 ;  /* 0x0000000405009388 */ /* 0x0003e20000000800 */
[----:B------:R-:W-:Y:S01]  /*01d0*/  BAR.SYNC.DEFER_BLOCKING 0x0 ;  /* 0x0000000000007b1d */ /* 0x000fe20000010000 */
[----:B------:R-:W-:Y:S01]  /*01e0*/  ISETP.GT.U32.AND P1, PT, R0, 0x3, PT ;  /* 0x000000030000780c */ /* 0x000fe20003f24070 */
[----:B------:R-:W-:-:S12]  /*01f0*/  IMAD.MOV.U32 R0, RZ, RZ, R8 ;  /* 0x000000ffff007224 */ /* 0x000fd800078e0008 */
[----:B-1----:R-:W-:Y:S05]  /*0200*/  @P1 BRA `(.L_x_1) ;  /* 0xfffffffc00d41947 */ /* 0x002fea000383ffff */
.L_x_0:
[----:B------:R-:W-:Y:S05]  /*0210*/  @P0 EXIT ;  /* 0x000000000000094d */ /* 0x000fea0003800000 */
[----:B------:R-:W1:Y:S01]  /*0220*/  S2UR UR5, SR_CgaCtaId ;  /* 0x00000000000579c3 */ /* 0x000e620000008800 */
[----:B------:R-:W-:-:S07]  /*0230*/  UMOV UR4, 0x400 ;  /* 0x0000040000047882 */ /* 0x000fce0000000000 */
[----:B------:R-:W2:Y:S01]  /*0240*/  LDC.64 R2, c[0x0][0x388] ;  /* 0x0000e200ff027b82 */ /* 0x000ea20000000a00 */
[----:B-1----:R-:W-:Y:S01]  /*0250*/  ULEA UR4, UR5, UR4, 0x18 ;  /* 0x0000000405047291 */ /* 0x002fe2000f8ec0ff */
[----:B--2---:R-:W-:-:S08]  /*0260*/  IMAD.WIDE.U32 R2, R7, 0x4, R2 ;  /* 0x0000000407027825 */ /* 0x004fd000078e0002 */
[----:B0-----:R-:W0:Y:S04]  /*0270*/  LDS R5, [UR4] ;  /* 0x00000004ff057984 */ /* 0x001e280008000800 */
[----:B0-----:R-:W-:Y:S01]  /*0280*/  STG.E desc[UR6][R2.64], R5 ;  /* 0x0000000502007986 */ /* 0x001fe2000c101906 */
[----:B------:R-:W-:Y:S05]  /*0290*/  EXIT ;  /* 0x000000000000794d */ /* 0x000fea0003800000 */
.L_x_2:
[----:B------:R-:W-:-:S00]  /*02a0*/  BRA `(.L_x_2) ;  /* 0xfffffffc00fc7947 */ /* 0x000fc0000383ffff */
[----:B------:R-:W-:-:S00]  /*02b0*/  NOP ;  /* 0x0000000000007918 */ /* 0x000fc00000000000 */
        /* <DEDUP_REMOVED lines=12> */
.L_x_3:


//--------------------- .nv.shared._Z15reduceSumKernelPfS_i --------------------------
	.section	.nv.shared._Z15reduceSumKernelPfS_i,"aw",@nobits
	.sectionflags	@""
	.align	16
	.zero		1024


//--------------------- .nv.shared.reserved.0     --------------------------
	.section	.nv.shared.reserved.0,"aw",@nobits
	.weak		__nv_reservedSMEM_offset_0_alias
	.size		__nv_reservedSMEM_offset_0_alias, 0, 64
	.other		__nv_reservedSMEM_offset_0_alias,@"STO_CUDA_RESERVED_SHARED STV_DEFAULT"
__nv_reservedSMEM_offset_0_alias:
	.zero		0
	.zero		64


//--------------------- .nv.constant0._Z15reduceSumKernelPfS_i --------------------------
	.section	.nv.constant0._Z15reduceSumKernelPfS_i,"a",@progbits
	.sectionflags	@""
	.align	4
.nv.constant0._Z15reduceSumKernelPfS_i:
	.zero		916


//--------------------- SYMBOLS --------------------------

	.type		.nv.reservedSmem.offset0,@object
	.size		.nv.reservedSmem.offset0,0x4
	.type		.nv.reservedSmem.cap,@object
	.size		.nv.reservedSmem.cap,0x4
